//
// Generated by NVIDIA NVVM Compiler
//
// Compiler Build ID: CL-36424714
// Cuda compilation tools, release 13.0, V13.0.88
// Based on NVVM 20.0.0
//

.version 9.0
.target sm_100
.address_size 64

	// .globl	_Z11mandel_cudaPcS_S_ii

.visible .entry _Z11mandel_cudaPcS_S_ii(
	.param .u64 .ptr .align 1 _Z11mandel_cudaPcS_S_ii_param_0,
	.param .u64 .ptr .align 1 _Z11mandel_cudaPcS_S_ii_param_1,
	.param .u64 .ptr .align 1 _Z11mandel_cudaPcS_S_ii_param_2,
	.param .u32 _Z11mandel_cudaPcS_S_ii_param_3,
	.param .u32 _Z11mandel_cudaPcS_S_ii_param_4
)
{
	.reg .pred 	%p<4>;
	.reg .b16 	%rs<2>;
	.reg .b32 	%r<16>;
	.reg .b32 	%f<23>;
	.reg .b64 	%rd<11>;
	.reg .b64 	%fd<11>;

	ld.param.u64 	%rd1, [_Z11mandel_cudaPcS_S_ii_param_0];
	ld.param.u64 	%rd2, [_Z11mandel_cudaPcS_S_ii_param_1];
	ld.param.u64 	%rd3, [_Z11mandel_cudaPcS_S_ii_param_2];
	ld.param.u32 	%r5, [_Z11mandel_cudaPcS_S_ii_param_3];
	ld.param.u32 	%r7, [_Z11mandel_cudaPcS_S_ii_param_4];
	mov.u32 	%r8, %tid.x;
	mov.u32 	%r9, %ntid.x;
	mov.u32 	%r10, %ctaid.x;
	mad.lo.s32 	%r1, %r9, %r10, %r8;
	mov.u32 	%r11, %tid.y;
	mov.u32 	%r12, %ntid.y;
	mov.u32 	%r13, %ctaid.y;
	mad.lo.s32 	%r2, %r12, %r13, %r11;
	cvt.rn.f32.s32 	%f12, %r1;
	cvt.f64.f32 	%fd1, %f12;
	mul.f64 	%fd2, %fd1, 0d400C000000000000;
	cvt.rn.f32.s32 	%f13, %r5;
	cvt.f64.f32 	%fd3, %f13;
	div.rn.f64 	%fd4, %fd2, %fd3;
	add.f64 	%fd5, %fd4, 0dC004000000000000;
	cvt.rn.f32.f64 	%f1, %fd5;
	cvt.rn.f32.u32 	%f14, %r2;
	cvt.f64.f32 	%fd6, %f14;
	add.f64 	%fd7, %fd6, %fd6;
	cvt.rn.f32.s32 	%f15, %r7;
	cvt.f64.f32 	%fd8, %f15;
	div.rn.f64 	%fd9, %fd7, %fd8;
	add.f64 	%fd10, %fd9, 0dBFF0000000000000;
	cvt.rn.f32.f64 	%f2, %fd10;
	mov.b32 	%r15, 0;
	mov.f32 	%f19, 0f00000000;
	mov.f32 	%f20, %f19;
	mov.f32 	%f21, %f19;
	mov.f32 	%f22, %f19;
$L__BB0_1:
	sub.f32 	%f16, %f20, %f19;
	add.f32 	%f7, %f16, %f1;
	add.f32 	%f17, %f22, %f22;
	fma.rn.f32 	%f21, %f17, %f21, %f2;
	add.s32 	%r4, %r15, 1;
	mul.f32 	%f20, %f7, %f7;
	mul.f32 	%f19, %f21, %f21;
	add.f32 	%f18, %f20, %f19;
	setp.le.f32 	%p1, %f18, 0f40800000;
	setp.lt.u32 	%p2, %r15, 255;
	and.pred  	%p3, %p1, %p2;
	mov.u32 	%r15, %r4;
	mov.f32 	%f22, %f7;
	@%p3 bra 	$L__BB0_1;
	cvta.to.global.u64 	%rd4, %rd1;
	cvta.to.global.u64 	%rd5, %rd2;
	cvta.to.global.u64 	%rd6, %rd3;
	mad.lo.s32 	%r14, %r5, %r2, %r1;
	cvt.u16.u32 	%rs1, %r4;
	cvt.s64.s32 	%rd7, %r14;
	add.s64 	%rd8, %rd4, %rd7;
	st.global.u8 	[%rd8], %rs1;
	add.s64 	%rd9, %rd5, %rd7;
	st.global.u8 	[%rd9], %rs1;
	add.s64 	%rd10, %rd6, %rd7;
	st.global.u8 	[%rd10], %rs1;
	ret;

}


// ===== COMPILED SASS (sm_100) =====

	.target	sm_100

	.elftype	@"ET_EXEC"


//--------------------- .note.nv.tkinfo           --------------------------
	.section	.note.nv.tkinfo,"",@"SHT_NOTE"
	.sectionflags	@"SHF_NOTE_NV_TKINFO"
	.tkinfo
        /*0018*/ 	.word	0x00000002
        /*0030*/ 	.string	""
        /*0030*/ 	.string	"ptxas"
        /*0030*/ 	.string	"Cuda compilation tools, release 13.0, V13.0.88"
        /*0030*/ 	.string	"Build cuda_13.0.r13.0/compiler.36424714_0"
        /*0030*/ 	.string	"-arch sm_100 -m 64 "



//--------------------- .note.nv.cuinfo           --------------------------
	.section	.note.nv.cuinfo,"",@"SHT_NOTE"
	.sectionflags	@"SHF_NOTE_NV_CUINFO"
        /*0018*/ 	.short	0x0002
        /*001a*/ 	.short	0x0064
        /*001c*/ 	.short	0x0082
	.zero		2


//--------------------- .nv.info                  --------------------------
	.section	.nv.info,"",@"SHT_CUDA_INFO"
	.align	4


	//----- nvinfo : EIATTR_REGCOUNT
	.align		4
        /*0000*/ 	.byte	0x04, 0x2f
        /*0002*/ 	.short	(.L_1 - .L_0)
	.align		4
.L_0:
        /*0004*/ 	.word	index@(_Z11mandel_cudaPcS_S_ii)
        /*0008*/ 	.word	0x0000001b


	//----- nvinfo : EIATTR_FRAME_SIZE
	.align		4
.L_1:
        /*000c*/ 	.byte	0x04, 0x11
        /*000e*/ 	.short	(.L_3 - .L_2)
	.align		4
.L_2:
        /*0010*/ 	.word	index@($__internal_0_$__cuda_sm20_div_rn_f64_full)
        /*0014*/ 	.word	0x00000000


	//----- nvinfo : EIATTR_FRAME_SIZE
	.align		4
.L_3:
        /*0018*/ 	.byte	0x04, 0x11
        /*001a*/ 	.short	(.L_5 - .L_4)
	.align		4
.L_4:
        /*001c*/ 	.word	index@(_Z11mandel_cudaPcS_S_ii)
        /*0020*/ 	.word	0x00000000


	//----- nvinfo : EIATTR_MIN_STACK_SIZE
	.align		4
.L_5:
        /*0024*/ 	.byte	0x04, 0x12
        /*0026*/ 	.short	(.L_7 - .L_6)
	.align		4
.L_6:
        /*0028*/ 	.word	index@(_Z11mandel_cudaPcS_S_ii)
        /*002c*/ 	.word	0x00000000
.L_7:


//--------------------- .nv.compat                --------------------------
	.section	.nv.compat,"",@"SHT_CUDA_COMPAT_INFO"
	.align	4
        /*0000*/ 	.byte	0x02, 0x09, 0x00, 0x00, 0x02, 0x02, 0x01, 0x00, 0x02, 0x05, 0x05, 0x00, 0x03, 0x07, 0x01, 0x01
        /*0010*/ 	.byte	0x02, 0x03, 0x00, 0x00, 0x02, 0x06, 0x01, 0x00, 0x04, 0x0b, 0x08, 0x00, 0x01, 0x00, 0x00, 0x00
        /*0020*/ 	.byte	0x00, 0x00, 0x00, 0x00


//--------------------- .nv.info._Z11mandel_cudaPcS_S_ii --------------------------
	.section	.nv.info._Z11mandel_cudaPcS_S_ii,"",@"SHT_CUDA_INFO"
	.sectionflags	@""
	.align	4


	//----- nvinfo : EIATTR_CUDA_API_VERSION
	.align		4
        /*0000*/ 	.byte	0x04, 0x37
        /*0002*/ 	.short	(.L_9 - .L_8)
.L_8:
        /*0004*/ 	.word	0x00000082


	//----- nvinfo : EIATTR_KPARAM_INFO
	.align		4
.L_9:
        /*0008*/ 	.byte	0x04, 0x17
        /*000a*/ 	.short	(.L_11 - .L_10)
.L_10:
        /*000c*/ 	.word	0x00000000
        /*0010*/ 	.short	0x0004
        /*0012*/ 	.short	0x001c
        /*0014*/ 	.byte	0x00, 0xf0, 0x11, 0x00


	//----- nvinfo : EIATTR_KPARAM_INFO
	.align		4
.L_11:
        /*0018*/ 	.byte	0x04, 0x17
        /*001a*/ 	.short	(.L_13 - .L_12)
.L_12:
        /*001c*/ 	.word	0x00000000
        /*0020*/ 	.short	0x0003
        /*0022*/ 	.short	0x0018
        /*0024*/ 	.byte	0x00, 0xf0, 0x11, 0x00


	//----- nvinfo : EIATTR_KPARAM_INFO
	.align		4
.L_13:
        /*0028*/ 	.byte	0x04, 0x17
        /*002a*/ 	.short	(.L_15 - .L_14)
.L_14:
        /*002c*/ 	.word	0x00000000
        /*0030*/ 	.short	0x0002
        /*0032*/ 	.short	0x0010
        /*0034*/ 	.byte	0x00, 0xf5, 0x21, 0x00


	//----- nvinfo : EIATTR_KPARAM_INFO
	.align		4
.L_15:
        /*0038*/ 	.byte	0x04, 0x17
        /*003a*/ 	.short	(.L_17 - .L_16)
.L_16:
        /*003c*/ 	.word	0x00000000
        /*0040*/ 	.short	0x0001
        /*0042*/ 	.short	0x0008
        /*0044*/ 	.byte	0x00, 0xf5, 0x21, 0x00


	//----- nvinfo : EIATTR_KPARAM_INFO
	.align		4
.L_17:
        /*0048*/ 	.byte	0x04, 0x17
        /*004a*/ 	.short	(.L_19 - .L_18)
.L_18:
        /*004c*/ 	.word	0x00000000
        /*0050*/ 	.short	0x0000
        /*0052*/ 	.short	0x0000
        /*0054*/ 	.byte	0x00, 0xf5, 0x21, 0x00


	//----- nvinfo : EIATTR_SPARSE_MMA_MASK
	.align		4
.L_19:
        /*0058*/ 	.byte	0x03, 0x50
        /*005a*/ 	.short	0x0000


	//----- nvinfo : EIATTR_MAXREG_COUNT
	.align		4
        /*005c*/ 	.byte	0x03, 0x1b
        /*005e*/ 	.short	0x00ff


	//----- nvinfo : EIATTR_MERCURY_ISA_VERSION
	.align		4
        /*0060*/ 	.byte	0x03, 0x5f
        /*0062*/ 	.short	0x0101


	//----- nvinfo : EIATTR_VRC_CTA_INIT_COUNT
	.align		4
        /*0064*/ 	.byte	0x02, 0x4a
	.zero		1
	.zero		1


	//----- nvinfo : EIATTR_EXIT_INSTR_OFFSETS
	.align		4
        /*0068*/ 	.byte	0x04, 0x1c
        /*006a*/ 	.short	(.L_21 - .L_20)


	//   ....[0]....
.L_20:
        /*006c*/ 	.word	0x00000630


	//----- nvinfo : EIATTR_CRS_STACK_SIZE
	.align		4
.L_21:
        /*0070*/ 	.byte	0x04, 0x1e
        /*0072*/ 	.short	(.L_23 - .L_22)
.L_22:
        /*0074*/ 	.word	0x00000000


	//----- nvinfo : EIATTR_CBANK_PARAM_SIZE
	.align		4
.L_23:
        /*0078*/ 	.byte	0x03, 0x19
        /*007a*/ 	.short	0x0020


	//----- nvinfo : EIATTR_PARAM_CBANK
	.align		4
        /*007c*/ 	.byte	0x04, 0x0a
        /*007e*/ 	.short	(.L_25 - .L_24)
	.align		4
.L_24:
        /*0080*/ 	.word	index@(.nv.constant0._Z11mandel_cudaPcS_S_ii)
        /*0084*/ 	.short	0x0380
        /*0086*/ 	.short	0x0020


	//----- nvinfo : EIATTR_SW_WAR
	.align		4
.L_25:
        /*0088*/ 	.byte	0x04, 0x36
        /*008a*/ 	.short	(.L_27 - .L_26)
.L_26:
        /*008c*/ 	.word	0x00000008
.L_27:


//--------------------- .nv.callgraph             --------------------------
	.section	.nv.callgraph,"",@"SHT_CUDA_CALLGRAPH"
	.align	4
	.sectionentsize	8
	.align		4
        /*0000*/ 	.word	0x00000000
	.align		4
        /*0004*/ 	.word	0xffffffff
	.align		4
        /*0008*/ 	.word	0x00000000
	.align		4
        /*000c*/ 	.word	0xfffffffe
	.align		4
        /*0010*/ 	.word	0x00000000
	.align		4
        /*0014*/ 	.word	0xfffffffd
	.align		4
        /*0018*/ 	.word	0x00000000
	.align		4
        /*001c*/ 	.word	0xfffffffc


//--------------------- .text._Z11mandel_cudaPcS_S_ii --------------------------
	.section	.text._Z11mandel_cudaPcS_S_ii,"ax",@progbits
	.align	128
        .global         _Z11mandel_cudaPcS_S_ii
        .type           _Z11mandel_cudaPcS_S_ii,@function
        .size           _Z11mandel_cudaPcS_S_ii,(.L_x_12 - _Z11mandel_cudaPcS_S_ii)
        .other          _Z11mandel_cudaPcS_S_ii,@"STO_CUDA_ENTRY STV_DEFAULT"
_Z11mandel_cudaPcS_S_ii:
.text._Z11mandel_cudaPcS_S_ii:
[----:B------:R-:W-:Y:S01]  /*0000*/  LDC R1, c[0x0][0x37c] ;  /* 0x0000df00ff017b82 */ /* 0x000fe20000000800 */
[----:B------:R-:W0:Y:S01]  /*0010*/  LDCU UR4, c[0x0][0x398] ;  /* 0x00007300ff0477ac */ /* 0x000e220008000800 */
[----:B------:R-:W1:Y:S01]  /*0020*/  S2R R0, SR_TID.X ;  /* 0x0000000000007919 */ /* 0x000e620000002100 */
[----:B------:R-:W-:Y:S01]  /*0030*/  IMAD.MOV.U32 R6, RZ, RZ, 0x1 ;  /* 0x00000001ff067424 */ /* 0x000fe200078e00ff */
[----:B------:R-:W-:Y:S01]  /*0040*/  BSSY.RECONVERGENT B0, `(.L_x_0) ;  /* 0x0000020000007945 */ /* 0x000fe20003800200 */
[----:B------:R-:W1:Y:S01]  /*0050*/  S2R R9, SR_CTAID.X ;  /* 0x0000000000097919 */ /* 0x000e620000002500 */
[----:B------:R-:W2:Y:S01]  /*0060*/  S2R R13, SR_TID.Y ;  /* 0x00000000000d7919 */ /* 0x000ea20000002200 */
[----:B------:R-:W2:Y:S01]  /*0070*/  S2R R14, SR_CTAID.Y ;  /* 0x00000000000e7919 */ /* 0x000ea20000002600 */
[----:B0-----:R-:W-:Y:S01]  /*0080*/  I2FP.F32.S32 R4, UR4 ;  /* 0x0000000400047c45 */ /* 0x001fe20008201400 */
[----:B------:R-:W1:Y:S05]  /*0090*/  LDCU UR4, c[0x0][0x360] ;  /* 0x00006c00ff0477ac */ /* 0x000e6a0008000800 */
[----:B------:R-:W0:Y:S01]  /*00a0*/  F2F.F64.F32 R4, R4 ;  /* 0x0000000400047310 */ /* 0x000e220000201800 */
[----:B-1----:R-:W-:Y:S01]  /*00b0*/  IMAD R0, R9, UR4, R0 ;  /* 0x0000000409007c24 */ /* 0x002fe2000f8e0200 */
[----:B------:R-:W2:Y:S06]  /*00c0*/  LDCU UR4, c[0x0][0x364] ;  /* 0x00006c80ff0477ac */ /* 0x000eac0008000800 */
[----:B0-----:R-:W0:Y:S01]  /*00d0*/  MUFU.RCP64H R7, R5 ;  /* 0x0000000500077308 */ /* 0x001e220000001800 */
[----:B------:R-:W-:Y:S01]  /*00e0*/  I2FP.F32.S32 R12, R0 ;  /* 0x00000000000c7245 */ /* 0x000fe20000201400 */
[----:B0-----:R-:W-:-:S08]  /*00f0*/  DFMA R2, -R4, R6, 1 ;  /* 0x3ff000000402742b */ /* 0x001fd00000000106 */
[----:B------:R-:W-:Y:S02]  /*0100*/  DFMA R8, R2, R2, R2 ;  /* 0x000000020208722b */ /* 0x000fe40000000002 */
[----:B------:R-:W0:Y:S06]  /*0110*/  F2F.F64.F32 R2, R12 ;  /* 0x0000000c00027310 */ /* 0x000e2c0000201800 */
[----:B------:R-:W-:-:S08]  /*0120*/  DFMA R6, R6, R8, R6 ;  /* 0x000000080606722b */ /* 0x000fd00000000006 */
[----:B------:R-:W-:Y:S02]  /*0130*/  DFMA R10, -R4, R6, 1 ;  /* 0x3ff00000040a742b */ /* 0x000fe40000000106 */
[----:B0-----:R-:W-:-:S06]  /*0140*/  DMUL R8, R2, 3.5 ;  /* 0x400c000002087828 */ /* 0x001fcc0000000000 */
[----:B------:R-:W-:-:S04]  /*0150*/  DFMA R10, R6, R10, R6 ;  /* 0x0000000a060a722b */ /* 0x000fc80000000006 */
[----:B------:R-:W-:-:S04]  /*0160*/  FSETP.GEU.AND P1, PT, |R9|, 6.5827683646048100446e-37, PT ;  /* 0x036000000900780b */ /* 0x000fc80003f2e200 */
[----:B------:R-:W-:-:S08]  /*0170*/  DMUL R2, R8, R10 ;  /* 0x0000000a08027228 */ /* 0x000fd00000000000 */
[----:B------:R-:W-:-:S08]  /*0180*/  DFMA R6, -R4, R2, R8 ;  /* 0x000000020406722b */ /* 0x000fd00000000108 */
[----:B------:R-:W-:Y:S01]  /*0190*/  DFMA R2, R10, R6, R2 ;  /* 0x000000060a02722b */ /* 0x000fe20000000002 */
[----:B--2---:R-:W-:-:S09]  /*01a0*/  IMAD R7, R14, UR4, R13 ;  /* 0x000000040e077c24 */ /* 0x004fd2000f8e020d */
[----:B------:R-:W-:-:S05]  /*01b0*/  FFMA R6, RZ, R5, R3 ;  /* 0x00000005ff067223 */ /* 0x000fca0000000003 */
[----:B------:R-:W-:-:S13]  /*01c0*/  FSETP.GT.AND P0, PT, |R6|, 1.469367938527859385e-39, PT ;  /* 0x001000000600780b */ /* 0x000fda0003f04200 */
[----:B------:R-:W-:Y:S05]  /*01d0*/  @P0 BRA P1, `(.L_x_1) ;  /* 0x0000000000180947 */ /* 0x000fea0000800000 */
[----:B------:R-:W-:Y:S01]  /*01e0*/  IMAD.MOV.U32 R10, RZ, RZ, R8 ;  /* 0x000000ffff0a7224 */ /* 0x000fe200078e0008 */
[----:B------:R-:W-:Y:S01]  /*01f0*/  MOV R12, 0x240 ;  /* 0x00000240000c7802 */ /* 0x000fe20000000f00 */
[----:B------:R-:W-:Y:S02]  /*0200*/  IMAD.MOV.U32 R11, RZ, RZ, R9 ;  /* 0x000000ffff0b7224 */ /* 0x000fe400078e0009 */
[----:B------:R-:W-:Y:S02]  /*0210*/  IMAD.MOV.U32 R8, RZ, RZ, R4 ;  /* 0x000000ffff087224 */ /* 0x000fe400078e0004 */
[----:B------:R-:W-:-:S07]  /*0220*/  IMAD.MOV.U32 R9, RZ, RZ, R5 ;  /* 0x000000ffff097224 */ /* 0x000fce00078e0005 */
[----:B------:R-:W-:Y:S05]  /*0230*/  CALL.REL.NOINC `($__internal_0_$__cuda_sm20_div_rn_f64_full) ;  /* 0x0000000400007944 */ /* 0x000fea0003c00000 */
.L_x_1:
[----:B------:R-:W-:Y:S05]  /*0240*/  BSYNC.RECONVERGENT B0 ;  /* 0x0000000000007941 */ /* 0x000fea0003800200 */
.L_x_0:
[----:B------:R-:W0:Y:S01]  /*0250*/  LDCU UR4, c[0x0][0x39c] ;  /* 0x00007380ff0477ac */ /* 0x000e220008000800 */
[----:B------:R-:W-:Y:S01]  /*0260*/  IMAD.MOV.U32 R4, RZ, RZ, 0x1 ;  /* 0x00000001ff047424 */ /* 0x000fe200078e00ff */
[----:B------:R-:W-:Y:S01]  /*0270*/  I2FP.F32.U32 R16, R7 ;  /* 0x0000000700107245 */ /* 0x000fe20000201000 */
[----:B------:R-:W-:Y:S01]  /*0280*/  DADD R2, R2, -2.5 ;  /* 0xc004000002027429 */ /* 0x000fe20000000000 */
[----:B------:R-:W-:Y:S05]  /*0290*/  BSSY.RECONVERGENT B0, `(.L_x_2) ;  /* 0x0000017000007945 */ /* 0x000fea0003800200 */
[----:B------:R-:W-:Y:S01]  /*02a0*/  F2F.F32.F64 R6, R2 ;  /* 0x0000000200067310 */ /* 0x000fe20000301000 */
[----:B0-----:R-:W-:-:S07]  /*02b0*/  I2FP.F32.S32 R8, UR4 ;  /* 0x0000000400087c45 */ /* 0x001fce0008201400 */
[----:B------:R-:W0:Y:S08]  /*02c0*/  F2F.F64.F32 R8, R8 ;  /* 0x0000000800087310 */ /* 0x000e300000201800 */
[----:B0-----:R-:W0:Y:S02]  /*02d0*/  MUFU.RCP64H R5, R9 ;  /* 0x0000000900057308 */ /* 0x001e240000001800 */
[----:B0-----:R-:W-:-:S08]  /*02e0*/  DFMA R10, -R8, R4, 1 ;  /* 0x3ff00000080a742b */ /* 0x001fd00000000104 */
[----:B------:R-:W-:Y:S02]  /*02f0*/  DFMA R12, R10, R10, R10 ;  /* 0x0000000a0a0c722b */ /* 0x000fe4000000000a */
[----:B------:R-:W0:Y:S06]  /*0300*/  F2F.F64.F32 R10, R16 ;  /* 0x00000010000a7310 */ /* 0x000e2c0000201800 */
[----:B------:R-:W-:-:S08]  /*0310*/  DFMA R12, R4, R12, R4 ;  /* 0x0000000c040c722b */ /* 0x000fd00000000004 */
[----:B------:R-:W-:Y:S02]  /*0320*/  DFMA R4, -R8, R12, 1 ;  /* 0x3ff000000804742b */ /* 0x000fe4000000010c */
[----:B0-----:R-:W-:-:S06]  /*0330*/  DADD R10, R10, R10 ;  /* 0x000000000a0a7229 */ /* 0x001fcc000000000a */
[----:B------:R-:W-:-:S04]  /*0340*/  DFMA R4, R12, R4, R12 ;  /* 0x000000040c04722b */ /* 0x000fc8000000000c */
[----:B------:R-:W-:-:S04]  /*0350*/  FSETP.GEU.AND P1, PT, |R11|, 6.5827683646048100446e-37, PT ;  /* 0x036000000b00780b */ /* 0x000fc80003f2e200 */
[----:B------:R-:W-:-:S08]  /*0360*/  DMUL R12, R10, R4 ;  /* 0x000000040a0c7228 */ /* 0x000fd00000000000 */
[----:B------:R-:W-:-:S08]  /*0370*/  DFMA R14, -R8, R12, R10 ;  /* 0x0000000c080e722b */ /* 0x000fd0000000010a */
[----:B------:R-:W-:-:S10]  /*0380*/  DFMA R4, R4, R14, R12 ;  /* 0x0000000e0404722b */ /* 0x000fd4000000000c */
[----:B------:R-:W-:-:S05]  /*0390*/  FFMA R12, RZ, R9, R5 ;  /* 0x00000009ff0c7223 */ /* 0x000fca0000000005 */
[----:B------:R-:W-:-:S13]  /*03a0*/  FSETP.GT.AND P0, PT, |R12|, 1.469367938527859385e-39, PT ;  /* 0x001000000c00780b */ /* 0x000fda0003f04200 */
[----:B------:R-:W-:Y:S05]  /*03b0*/  @P0 BRA P1, `(.L_x_3) ;  /* 0x0000000000100947 */ /* 0x000fea0000800000 */
[----:B------:R-:W-:-:S07]  /*03c0*/  MOV R12, 0x3e0 ;  /* 0x000003e0000c7802 */ /* 0x000fce0000000f00 */
[----:B------:R-:W-:Y:S05]  /*03d0*/  CALL.REL.NOINC `($__internal_0_$__cuda_sm20_div_rn_f64_full) ;  /* 0x0000000000987944 */ /* 0x000fea0003c00000 */
[----:B------:R-:W-:Y:S02]  /*03e0*/  IMAD.MOV.U32 R4, RZ, RZ, R2 ;  /* 0x000000ffff047224 */ /* 0x000fe400078e0002 */
[----:B------:R-:W-:-:S07]  /*03f0*/  IMAD.MOV.U32 R5, RZ, RZ, R3 ;  /* 0x000000ffff057224 */ /* 0x000fce00078e0003 */
.L_x_3:
[----:B------:R-:W-:Y:S05]  /*0400*/  BSYNC.RECONVERGENT B0 ;  /* 0x0000000000007941 */ /* 0x000fea0003800200 */
.L_x_2:
[----:B------:R-:W-:Y:S01]  /*0410*/  DADD R4, R4, -1 ;  /* 0xbff0000004047429 */ /* 0x000fe20000000000 */
[----:B------:R-:W-:Y:S01]  /*0420*/  BSSY.RECONVERGENT B0, `(.L_x_4) ;  /* 0x0000012000007945 */ /* 0x000fe20003800200 */
[----:B------:R-:W-:Y:S02]  /*0430*/  CS2R R2, SRZ ;  /* 0x0000000000027805 */ /* 0x000fe4000001ff00 */
[----:B------:R-:W-:Y:S01]  /*0440*/  CS2R R8, SRZ ;  /* 0x0000000000087805 */ /* 0x000fe2000001ff00 */
[----:B------:R-:W-:Y:S01]  /*0450*/  IMAD.MOV.U32 R10, RZ, RZ, RZ ;  /* 0x000000ffff0a7224 */ /* 0x000fe200078e00ff */
[----:B------:R-:W0:Y:S04]  /*0460*/  LDCU.64 UR4, c[0x0][0x358] ;  /* 0x00006b00ff0477ac */ /* 0x000e280008000a00 */
[----:B------:R1:W2:Y:S02]  /*0470*/  F2F.F32.F64 R5, R4 ;  /* 0x0000000400057310 */ /* 0x0002a40000301000 */
.L_x_5:
[----:B------:R-:W-:Y:S01]  /*0480*/  FADD R3, R8, -R3 ;  /* 0x8000000308037221 */ /* 0x000fe20000000000 */
[----:B-1----:R-:W-:Y:S01]  /*0490*/  FADD R4, R10, R10 ;  /* 0x0000000a0a047221 */ /* 0x002fe20000000000 */
[C---:B------:R-:W-:Y:S01]  /*04a0*/  ISETP.GE.U32.AND P0, PT, R2.reuse, 0xff, PT ;  /* 0x000000ff0200780c */ /* 0x040fe20003f06070 */
[----:B------:R-:W-:Y:S02]  /*04b0*/  VIADD R11, R2, 0x1 ;  /* 0x00000001020b7836 */ /* 0x000fe40000000000 */
[----:B------:R-:W-:Y:S01]  /*04c0*/  FADD R10, R6, R3 ;  /* 0x00000003060a7221 */ /* 0x000fe20000000000 */
[----:B--2---:R-:W-:Y:S01]  /*04d0*/  FFMA R9, R4, R9, R5 ;  /* 0x0000000904097223 */ /* 0x004fe20000000005 */
[----:B------:R-:W-:Y:S02]  /*04e0*/  IMAD.MOV.U32 R2, RZ, RZ, R11 ;  /* 0x000000ffff027224 */ /* 0x000fe400078e000b */
[----:B------:R-:W-:Y:S01]  /*04f0*/  FMUL R8, R10, R10 ;  /* 0x0000000a0a087220 */ /* 0x000fe20000400000 */
[----:B------:R-:W-:-:S04]  /*0500*/  FMUL R3, R9, R9 ;  /* 0x0000000909037220 */ /* 0x000fc80000400000 */
[----:B------:R-:W-:-:S05]  /*0510*/  FADD R4, R8, R3 ;  /* 0x0000000308047221 */ /* 0x000fca0000000000 */
[----:B------:R-:W-:-:S13]  /*0520*/  FSETP.LE.AND P1, PT, R4, 4, PT ;  /* 0x408000000400780b */ /* 0x000fda0003f23000 */
[----:B------:R-:W-:Y:S05]  /*0530*/  @!P0 BRA P1, `(.L_x_5) ;  /* 0xfffffffc00d08947 */ /* 0x000fea000083ffff */
[----:B0-----:R-:W-:Y:S05]  /*0540*/  BSYNC.RECONVERGENT B0 ;  /* 0x0000000000007941 */ /* 0x001fea0003800200 */
.L_x_4:
[----:B------:R-:W0:Y:S01]  /*0550*/  LDCU UR12, c[0x0][0x398] ;  /* 0x00007300ff0c77ac */ /* 0x000e220008000800 */
[----:B------:R-:W1:Y:S01]  /*0560*/  LDCU.128 UR8, c[0x0][0x380] ;  /* 0x00007000ff0877ac */ /* 0x000e620008000c00 */
[----:B------:R-:W2:Y:S01]  /*0570*/  LDCU.64 UR6, c[0x0][0x390] ;  /* 0x00007200ff0677ac */ /* 0x000ea20008000a00 */
[----:B0-----:R-:W-:-:S05]  /*0580*/  IMAD R7, R7, UR12, R0 ;  /* 0x0000000c07077c24 */ /* 0x001fca000f8e0200 */
[C---:B-1----:R-:W-:Y:S02]  /*0590*/  IADD3 R2, P0, PT, R7.reuse, UR8, RZ ;  /* 0x0000000807027c10 */ /* 0x042fe4000ff1e0ff */
[----:B------:R-:W-:Y:S02]  /*05a0*/  SHF.R.S32.HI R0, RZ, 0x1f, R7 ;  /* 0x0000001fff007819 */ /* 0x000fe40000011407 */
[C---:B------:R-:W-:Y:S02]  /*05b0*/  IADD3 R4, P1, PT, R7.reuse, UR10, RZ ;  /* 0x0000000a07047c10 */ /* 0x040fe4000ff3e0ff */
[----:B--2---:R-:W-:Y:S02]  /*05c0*/  IADD3 R6, P2, PT, R7, UR6, RZ ;  /* 0x0000000607067c10 */ /* 0x004fe4000ff5e0ff */
[C---:B------:R-:W-:Y:S02]  /*05d0*/  IADD3.X R3, PT, PT, R0.reuse, UR9, RZ, P0, !PT ;  /* 0x0000000900037c10 */ /* 0x040fe400087fe4ff */
[----:B------:R-:W-:-:S02]  /*05e0*/  IADD3.X R5, PT, PT, R0, UR11, RZ, P1, !PT ;  /* 0x0000000b00057c10 */ /* 0x000fc40008ffe4ff */
[----:B------:R-:W-:Y:S01]  /*05f0*/  IADD3.X R7, PT, PT, R0, UR7, RZ, P2, !PT ;  /* 0x0000000700077c10 */ /* 0x000fe200097fe4ff */
[----:B------:R-:W-:Y:S04]  /*0600*/  STG.E.U8 desc[UR4][R2.64], R11 ;  /* 0x0000000b02007986 */ /* 0x000fe8000c101104 */
[----:B------:R-:W-:Y:S04]  /*0610*/  STG.E.U8 desc[UR4][R4.64], R11 ;  /* 0x0000000b04007986 */ /* 0x000fe8000c101104 */
[----:B------:R-:W-:Y:S01]  /*0620*/  STG.E.U8 desc[UR4][R6.64], R11 ;  /* 0x0000000b06007986 */ /* 0x000fe2000c101104 */
[----:B------:R-:W-:Y:S05]  /*0630*/  EXIT ;  /* 0x000000000000794d */ /* 0x000fea0003800000 */
        .weak           $__internal_0_$__cuda_sm20_div_rn_f64_full
        .type           $__internal_0_$__cuda_sm20_div_rn_f64_full,@function
        .size           $__internal_0_$__cuda_sm20_div_rn_f64_full,(.L_x_12 - $__internal_0_$__cuda_sm20_div_rn_f64_full)
$__internal_0_$__cuda_sm20_div_rn_f64_full:
[C---:B------:R-:W-:Y:S01]  /*0640*/  FSETP.GEU.AND P0, PT, |R9|.reuse, 1.469367938527859385e-39, PT ;  /* 0x001000000900780b */ /* 0x040fe20003f0e200 */
[----:B------:R-:W-:Y:S01]  /*0650*/  IMAD.MOV.U32 R16, RZ, RZ, 0x1 ;  /* 0x00000001ff107424 */ /* 0x000fe200078e00ff */
[----:B------:R-:W-:Y:S01]  /*0660*/  LOP3.LUT R4, R9, 0x800fffff, RZ, 0xc0, !PT ;  /* 0x800fffff09047812 */ /* 0x000fe200078ec0ff */
[----:B------:R-:W-:Y:S01]  /*0670*/  BSSY.RECONVERGENT B1, `(.L_x_6) ;  /* 0x0000055000017945 */ /* 0x000fe20003800200 */
[C---:B------:R-:W-:Y:S02]  /*0680*/  FSETP.GEU.AND P2, PT, |R11|.reuse, 1.469367938527859385e-39, PT ;  /* 0x001000000b00780b */ /* 0x040fe40003f4e200 */
[----:B------:R-:W-:Y:S01]  /*0690*/  LOP3.LUT R5, R4, 0x3ff00000, RZ, 0xfc, !PT ;  /* 0x3ff0000004057812 */ /* 0x000fe200078efcff */
[----:B------:R-:W-:Y:S01]  /*06a0*/  IMAD.MOV.U32 R4, RZ, RZ, R8 ;  /* 0x000000ffff047224 */ /* 0x000fe200078e0008 */
[----:B------:R-:W-:Y:S02]  /*06b0*/  LOP3.LUT R13, R11, 0x7ff00000, RZ, 0xc0, !PT ;  /* 0x7ff000000b0d7812 */ /* 0x000fe400078ec0ff */
[----:B------:R-:W-:-:S03]  /*06c0*/  LOP3.LUT R20, R9, 0x7ff00000, RZ, 0xc0, !PT ;  /* 0x7ff0000009147812 */ /* 0x000fc600078ec0ff */
[----:B------:R-:W-:Y:S01]  /*06d0*/  @!P0 DMUL R4, R8, 8.98846567431157953865e+307 ;  /* 0x7fe0000008048828 */ /* 0x000fe20000000000 */
[----:B------:R-:W-:-:S03]  /*06e0*/  ISETP.GE.U32.AND P1, PT, R13, R20, PT ;  /* 0x000000140d00720c */ /* 0x000fc60003f26070 */
[----:B------:R-:W-:Y:S01]  /*06f0*/  @!P2 LOP3.LUT R14, R9, 0x7ff00000, RZ, 0xc0, !PT ;  /* 0x7ff00000090ea812 */ /* 0x000fe200078ec0ff */
[----:B------:R-:W-:Y:S01]  /*0700*/  @!P2 IMAD.MOV.U32 R22, RZ, RZ, RZ ;  /* 0x000000ffff16a224 */ /* 0x000fe200078e00ff */
[----:B------:R-:W0:Y:S02]  /*0710*/  MUFU.RCP64H R17, R5 ;  /* 0x0000000500117308 */ /* 0x000e240000001800 */
[----:B------:R-:W-:Y:S01]  /*0720*/  @!P2 ISETP.GE.U32.AND P3, PT, R13, R14, PT ;  /* 0x0000000e0d00a20c */ /* 0x000fe20003f66070 */
[----:B------:R-:W-:-:S05]  /*0730*/  IMAD.MOV.U32 R14, RZ, RZ, 0x1ca00000 ;  /* 0x1ca00000ff0e7424 */ /* 0x000fca00078e00ff */
[----:B------:R-:W-:-:S04]  /*0740*/  @!P2 SEL R15, R14, 0x63400000, !P3 ;  /* 0x634000000e0fa807 */ /* 0x000fc80005800000 */
[----:B------:R-:W-:-:S04]  /*0750*/  @!P2 LOP3.LUT R15, R15, 0x80000000, R11, 0xf8, !PT ;  /* 0x800000000f0fa812 */ /* 0x000fc800078ef80b */
[----:B------:R-:W-:Y:S01]  /*0760*/  @!P2 LOP3.LUT R23, R15, 0x100000, RZ, 0xfc, !PT ;  /* 0x001000000f17a812 */ /* 0x000fe200078efcff */
[----:B0-----:R-:W-:-:S08]  /*0770*/  DFMA R2, R16, -R4, 1 ;  /* 0x3ff000001002742b */ /* 0x001fd00000000804 */
[----:B------:R-:W-:-:S08]  /*0780*/  DFMA R2, R2, R2, R2 ;  /* 0x000000020202722b */ /* 0x000fd00000000002 */
[----:B------:R-:W-:Y:S01]  /*0790*/  DFMA R16, R16, R2, R16 ;  /* 0x000000021010722b */ /* 0x000fe20000000010 */
[----:B------:R-:W-:Y:S01]  /*07a0*/  SEL R3, R14, 0x63400000, !P1 ;  /* 0x634000000e037807 */ /* 0x000fe20004800000 */
[----:B------:R-:W-:-:S03]  /*07b0*/  IMAD.MOV.U32 R2, RZ, RZ, R10 ;  /* 0x000000ffff027224 */ /* 0x000fc600078e000a */
[----:B------:R-:W-:-:S03]  /*07c0*/  LOP3.LUT R3, R3, 0x800fffff, R11, 0xf8, !PT ;  /* 0x800fffff03037812 */ /* 0x000fc600078ef80b */
[----:B------:R-:W-:-:S03]  /*07d0*/  DFMA R18, R16, -R4, 1 ;  /* 0x3ff000001012742b */ /* 0x000fc60000000804 */
[----:B------:R-:W-:Y:S01]  /*07e0*/  @!P2 DFMA R2, R2, 2, -R22 ;  /* 0x400000000202a82b */ /* 0x000fe20000000816 */
[----:B------:R-:W-:-:S04]  /*07f0*/  IMAD.MOV.U32 R23, RZ, RZ, R13 ;  /* 0x000000ffff177224 */ /* 0x000fc800078e000d */
[----:B------:R-:W-:Y:S01]  /*0800*/  DFMA R16, R16, R18, R16 ;  /* 0x000000121010722b */ /* 0x000fe20000000010 */
[----:B------:R-:W-:Y:S01]  /*0810*/  IMAD.MOV.U32 R22, RZ, RZ, R20 ;  /* 0x000000ffff167224 */ /* 0x000fe200078e0014 */
[----:B------:R-:W-:-:S03]  /*0820*/  @!P0 LOP3.LUT R22, R5, 0x7ff00000, RZ, 0xc0, !PT ;  /* 0x7ff0000005168812 */ /* 0x000fc600078ec0ff */
[----:B------:R-:W-:Y:S02]  /*0830*/  @!P2 LOP3.LUT R23, R3, 0x7ff00000, RZ, 0xc0, !PT ;  /* 0x7ff000000317a812 */ /* 0x000fe400078ec0ff */
[----:B------:R-:W-:Y:S01]  /*0840*/  VIADD R24, R22, 0xffffffff ;  /* 0xffffffff16187836 */ /* 0x000fe20000000000 */
[----:B------:R-:W-:Y:S02]  /*0850*/  DMUL R18, R16, R2 ;  /* 0x0000000210127228 */ /* 0x000fe40000000000 */
[----:B------:R-:W-:-:S05]  /*0860*/  VIADD R15, R23, 0xffffffff ;  /* 0xffffffff170f7836 */ /* 0x000fca0000000000 */
[----:B------:R-:W-:Y:S01]  /*0870*/  ISETP.GT.U32.AND P0, PT, R15, 0x7feffffe, PT ;  /* 0x7feffffe0f00780c */ /* 0x000fe20003f04070 */
[----:B------:R-:W-:-:S03]  /*0880*/  DFMA R20, R18, -R4, R2 ;  /* 0x800000041214722b */ /* 0x000fc60000000002 */
[----:B------:R-:W-:-:S05]  /*0890*/  ISETP.GT.U32.OR P0, PT, R24, 0x7feffffe, P0 ;  /* 0x7feffffe1800780c */ /* 0x000fca0000704470 */
[----:B------:R-:W-:-:S08]  /*08a0*/  DFMA R16, R16, R20, R18 ;  /* 0x000000141010722b */ /* 0x000fd00000000012 */
[----:B------:R-:W-:Y:S05]  /*08b0*/  @P0 BRA `(.L_x_7) ;  /* 0x00000000006c0947 */ /* 0x000fea0003800000 */
[----:B------:R-:W-:-:S04]  /*08c0*/  LOP3.LUT R18, R9, 0x7ff00000, RZ, 0xc0, !PT ;  /* 0x7ff0000009127812 */ /* 0x000fc800078ec0ff */
[CC--:B------:R-:W-:Y:S02]  /*08d0*/  VIADDMNMX R10, R13.reuse, -R18.reuse, 0xb9600000, !PT ;  /* 0xb96000000d0a7446 */ /* 0x0c0fe40007800912 */
[----:B------:R-:W-:Y:S02]  /*08e0*/  ISETP.GE.U32.AND P0, PT, R13, R18, PT ;  /* 0x000000120d00720c */ /* 0x000fe40003f06070 */
[----:B------:R-:W-:Y:S02]  /*08f0*/  VIMNMX R10, PT, PT, R10, 0x46a00000, PT ;  /* 0x46a000000a0a7848 */ /* 0x000fe40003fe0100 */
[----:B------:R-:W-:-:S05]  /*0900*/  SEL R13, R14, 0x63400000, !P0 ;  /* 0x634000000e0d7807 */ /* 0x000fca0004000000 */
[----:B------:R-:W-:Y:S02]  /*0910*/  IMAD.IADD R13, R10, 0x1, -R13 ;  /* 0x000000010a0d7824 */ /* 0x000fe400078e0a0d */
[----:B------:R-:W-:Y:S02]  /*0920*/  IMAD.MOV.U32 R10, RZ, RZ, RZ ;  /* 0x000000ffff0a7224 */ /* 0x000fe400078e00ff */
[----:B------:R-:W-:-:S06]  /*0930*/  VIADD R11, R13, 0x7fe00000 ;  /* 0x7fe000000d0b7836 */ /* 0x000fcc0000000000 */
[----:B------:R-:W-:-:S10]  /*0940*/  DMUL R14, R16, R10 ;  /* 0x0000000a100e7228 */ /* 0x000fd40000000000 */
[----:B------:R-:W-:-:S13]  /*0950*/  FSETP.GTU.AND P0, PT, |R15|, 1.469367938527859385e-39, PT ;  /* 0x001000000f00780b */ /* 0x000fda0003f0c200 */
[----:B------:R-:W-:Y:S05]  /*0960*/  @P0 BRA `(.L_x_8) ;  /* 0x0000000000940947 */ /* 0x000fea0003800000 */
[----:B------:R-:W-:Y:S01]  /*0970*/  DFMA R2, R16, -R4, R2 ;  /* 0x800000041002722b */ /* 0x000fe20000000002 */
[----:B------:R-:W-:-:S09]  /*0980*/  IMAD.MOV.U32 R10, RZ, RZ, RZ ;  /* 0x000000ffff0a7224 */ /* 0x000fd200078e00ff */
[C---:B------:R-:W-:Y:S02]  /*0990*/  FSETP.NEU.AND P0, PT, R3.reuse, RZ, PT ;  /* 0x000000ff0300720b */ /* 0x040fe40003f0d000 */
[----:B------:R-:W-:-:S04]  /*09a0*/  LOP3.LUT R9, R3, 0x80000000, R9, 0x48, !PT ;  /* 0x8000000003097812 */ /* 0x000fc800078e4809 */
[----:B------:R-:W-:-:S07]  /*09b0*/  LOP3.LUT R11, R9, R11, RZ, 0xfc, !PT ;  /* 0x0000000b090b7212 */ /* 0x000fce00078efcff */
[----:B------:R-:W-:Y:S05]  /*09c0*/  @!P0 BRA `(.L_x_8) ;  /* 0x00000000007c8947 */ /* 0x000fea0003800000 */
[----:B------:R-:W-:Y:S01]  /*09d0*/  IMAD.MOV R3, RZ, RZ, -R13 ;  /* 0x000000ffff037224 */ /* 0x000fe200078e0a0d */
[----:B------:R-:W-:Y:S01]  /*09e0*/  DMUL.RP R10, R16, R10 ;  /* 0x0000000a100a7228 */ /* 0x000fe20000008000 */
[----:B------:R-:W-:-:S06]  /*09f0*/  IMAD.MOV.U32 R2, RZ, RZ, RZ ;  /* 0x000000ffff027224 */ /* 0x000fcc00078e00ff */
[----:B------:R-:W-:-:S03]  /*0a00*/  DFMA R2, R14, -R2, R16 ;  /* 0x800000020e02722b */ /* 0x000fc60000000010 */
[----:B------:R-:W-:-:S03]  /*0a10*/  LOP3.LUT R9, R11, R9, RZ, 0x3c, !PT ;  /* 0x000000090b097212 */ /* 0x000fc600078e3cff */
[----:B------:R-:W-:-:S04]  /*0a20*/  IADD3 R2, PT, PT, -R13, -0x43300000, RZ ;  /* 0xbcd000000d027810 */ /* 0x000fc80007ffe1ff */
[----:B------:R-:W-:-:S04]  /*0a30*/  FSETP.NEU.AND P0, PT, |R3|, R2, PT ;  /* 0x000000020300720b */ /* 0x000fc80003f0d200 */
[----:B------:R-:W-:Y:S02]  /*0a40*/  FSEL R14, R10, R14, !P0 ;  /* 0x0000000e0a0e7208 */ /* 0x000fe40004000000 */
[----:B------:R-:W-:Y:S01]  /*0a50*/  FSEL R15, R9, R15, !P0 ;  /* 0x0000000f090f7208 */ /* 0x000fe20004000000 */
[----:B------:R-:W-:Y:S06]  /*0a60*/  BRA `(.L_x_8) ;  /* 0x0000000000547947 */ /* 0x000fec0003800000 */
.L_x_7:
[----:B------:R-:W-:-:S14]  /*0a70*/  DSETP.NAN.AND P0, PT, R10, R10, PT ;  /* 0x0000000a0a00722a */ /* 0x000fdc0003f08000 */
[----:B------:R-:W-:Y:S05]  /*0a80*/  @P0 BRA `(.L_x_9) ;  /* 0x0000000000440947 */ /* 0x000fea0003800000 */
[----:B------:R-:W-:-:S14]  /*0a90*/  DSETP.NAN.AND P0, PT, R8, R8, PT ;  /* 0x000000080800722a */ /* 0x000fdc0003f08000 */
[----:B------:R-:W-:Y:S05]  /*0aa0*/  @P0 BRA `(.L_x_10) ;  /* 0x0000000000300947 */ /* 0x000fea0003800000 */
[----:B------:R-:W-:Y:S01]  /*0ab0*/  ISETP.NE.AND P0, PT, R23, R22, PT ;  /* 0x000000161700720c */ /* 0x000fe20003f05270 */
[----:B------:R-:W-:Y:S02]  /*0ac0*/  IMAD.MOV.U32 R14, RZ, RZ, 0x0 ;  /* 0x00000000ff0e7424 */ /* 0x000fe400078e00ff */
[----:B------:R-:W-:-:S10]  /*0ad0*/  IMAD.MOV.U32 R15, RZ, RZ, -0x80000 ;  /* 0xfff80000ff0f7424 */ /* 0x000fd400078e00ff */
[----:B------:R-:W-:Y:S05]  /*0ae0*/  @!P0 BRA `(.L_x_8) ;  /* 0x0000000000348947 */ /* 0x000fea0003800000 */
[----:B------:R-:W-:Y:S02]  /*0af0*/  ISETP.NE.AND P0, PT, R23, 0x7ff00000, PT ;  /* 0x7ff000001700780c */ /* 0x000fe40003f05270 */
[----:B------:R-:W-:Y:S02]  /*0b00*/  LOP3.LUT R15, R11, 0x80000000, R9, 0x48, !PT ;  /* 0x800000000b0f7812 */ /* 0x000fe400078e4809 */
[----:B------:R-:W-:-:S13]  /*0b10*/  ISETP.EQ.OR P0, PT, R22, RZ, !P0 ;  /* 0x000000ff1600720c */ /* 0x000fda0004702670 */
[----:B------:R-:W-:Y:S01]  /*0b20*/  @P0 LOP3.LUT R2, R15, 0x7ff00000, RZ, 0xfc, !PT ;  /* 0x7ff000000f020812 */ /* 0x000fe200078efcff */
[----:B------:R-:W-:Y:S02]  /*0b30*/  @!P0 IMAD.MOV.U32 R14, RZ, RZ, RZ ;  /* 0x000000ffff0e8224 */ /* 0x000fe400078e00ff */
[----:B------:R-:W-:Y:S02]  /*0b40*/  @P0 IMAD.MOV.U32 R14, RZ, RZ, RZ ;  /* 0x000000ffff0e0224 */ /* 0x000fe400078e00ff */
[----:B------:R-:W-:Y:S01]  /*0b50*/  @P0 IMAD.MOV.U32 R15, RZ, RZ, R2 ;  /* 0x000000ffff0f0224 */ /* 0x000fe200078e0002 */
[----:B------:R-:W-:Y:S06]  /*0b60*/  BRA `(.L_x_8) ;  /* 0x0000000000147947 */ /* 0x000fec0003800000 */
.L_x_10:
[----:B------:R-:W-:Y:S01]  /*0b70*/  LOP3.LUT R15, R9, 0x80000, RZ, 0xfc, !PT ;  /* 0x00080000090f7812 */ /* 0x000fe200078efcff */
[----:B------:R-:W-:Y:S01]  /*0b80*/  IMAD.MOV.U32 R14, RZ, RZ, R8 ;  /* 0x000000ffff0e7224 */ /* 0x000fe200078e0008 */
[----:B------:R-:W-:Y:S06]  /*0b90*/  BRA `(.L_x_8) ;  /* 0x0000000000087947 */ /* 0x000fec0003800000 */
.L_x_9:
[----:B------:R-:W-:Y:S01]  /*0ba0*/  LOP3.LUT R15, R11, 0x80000, RZ, 0xfc, !PT ;  /* 0x000800000b0f7812 */ /* 0x000fe200078efcff */
[----:B------:R-:W-:-:S07]  /*0bb0*/  IMAD.MOV.U32 R14, RZ, RZ, R10 ;  /* 0x000000ffff0e7224 */ /* 0x000fce00078e000a */
.L_x_8:
[----:B------:R-:W-:Y:S05]  /*0bc0*/  BSYNC.RECONVERGENT B1 ;  /* 0x0000000000017941 */ /* 0x000fea0003800200 */
.L_x_6:
[----:B------:R-:W-:Y:S02]  /*0bd0*/  IMAD.MOV.U32 R13, RZ, RZ, 0x0 ;  /* 0x00000000ff0d7424 */ /* 0x000fe400078e00ff */
[----:B------:R-:W-:Y:S02]  /*0be0*/  IMAD.MOV.U32 R2, RZ, RZ, R14 ;  /* 0x000000ffff027224 */ /* 0x000fe400078e000e */
[----:B------:R-:W-:Y:S01]  /*0bf0*/  IMAD.MOV.U32 R3, RZ, RZ, R15 ;  /* 0x000000ffff037224 */ /* 0x000fe200078e000f */
[----:B------:R-:W-:Y:S06]  /*0c00*/  RET.REL.NODEC R12 `(_Z11mandel_cudaPcS_S_ii) ;  /* 0xfffffff00cfc7950 */ /* 0x000fec0003c3ffff */
.L_x_11:
[----:B------:R-:W-:-:S00]  /*0c10*/  BRA `(.L_x_11) ;  /* 0xfffffffc00fc7947 */ /* 0x000fc0000383ffff */
[----:B------:R-:W-:-:S00]  /*0c20*/  NOP ;  /* 0x0000000000007918 */ /* 0x000fc00000000000 */
        /* <DEDUP_REMOVED lines=13> */
.L_x_12:


//--------------------- .nv.shared.reserved.0     --------------------------
	.section	.nv.shared.reserved.0,"aw",@nobits
	.weak		__nv_reservedSMEM_offset_0_alias
	.size		__nv_reservedSMEM_offset_0_alias, 0, 64
	.other		__nv_reservedSMEM_offset_0_alias,@"STO_CUDA_RESERVED_SHARED STV_DEFAULT"
__nv_reservedSMEM_offset_0_alias:
	.zero		0
	.zero		64


//--------------------- .nv.constant0._Z11mandel_cudaPcS_S_ii --------------------------
	.section	.nv.constant0._Z11mandel_cudaPcS_S_ii,"a",@progbits
	.sectionflags	@""
	.align	4
.nv.constant0._Z11mandel_cudaPcS_S_ii:
	.zero		928


//--------------------- SYMBOLS --------------------------

	.type		.nv.reservedSmem.offset0,@object
	.size		.nv.reservedSmem.offset0,0x4
